	.headerflags	@"EF_CUDA_TEXMODE_UNIFIED EF_CUDA_64BIT_ADDRESS EF_CUDA_ACCELERATORS EF_CUDA_SM90 EF_CUDA_VIRTUAL_SM(EF_CUDA_SM90)"
	.elftype	@"ET_EXEC"


//--------------------- .nv.info                  --------------------------
	.section	.nv.info,"",@"SHT_CUDA_INFO"
	.align	4


	//----- nvinfo : EIATTR_REGCOUNT
	.align		4
        /*0000*/ 	.byte	0x04, 0x2f
        /*0002*/ 	.short	(.L_1 - .L_0)
	.align		4
.L_0:
        /*0004*/ 	.word	index@(triton_poi_fused_convolution_14)
        /*0008*/ 	.word	0x00000020


	//----- nvinfo : EIATTR_MIN_STACK_SIZE
	.align		4
.L_1:
        /*000c*/ 	.byte	0x04, 0x12
        /*000e*/ 	.short	(.L_3 - .L_2)
	.align		4
.L_2:
        /*0010*/ 	.word	index@(triton_poi_fused_convolution_14)
        /*0014*/ 	.word	0x00000000


	//----- nvinfo : EIATTR_FRAME_SIZE
	.align		4
.L_3:
        /*0018*/ 	.byte	0x04, 0x11
        /*001a*/ 	.short	(.L_5 - .L_4)
	.align		4
.L_4:
        /*001c*/ 	.word	index@(triton_poi_fused_convolution_14)
        /*0020*/ 	.word	0x00000000


	//----- nvinfo : EIATTR_MIN_STACK_SIZE
	.align		4
.L_5:
        /*0024*/ 	.byte	0x04, 0x12
        /*0026*/ 	.short	(.L_7 - .L_6)
	.align		4
.L_6:
        /*0028*/ 	.word	index@(triton_poi_fused_convolution_14)
        /*002c*/ 	.word	0x00000000
.L_7:


//--------------------- .nv.info.triton_poi_fused_convolution_14 --------------------------
	.section	.nv.info.triton_poi_fused_convolution_14,"",@"SHT_CUDA_INFO"
	.sectionflags	@""
	.align	4


	//----- nvinfo : EIATTR_CUDA_API_VERSION
	.align		4
        /*0000*/ 	.byte	0x04, 0x37
        /*0002*/ 	.short	(.L_9 - .L_8)
.L_8:
        /*0004*/ 	.word	0x0000007c


	//----- nvinfo : EIATTR_KPARAM_INFO
	.align		4
.L_9:
        /*0008*/ 	.byte	0x04, 0x17
        /*000a*/ 	.short	(.L_11 - .L_10)
.L_10:
        /*000c*/ 	.word	0x00000000
        /*0010*/ 	.short	0x0004
        /*0012*/ 	.short	0x001c
        /*0014*/ 	.byte	0x00, 0xf0, 0x11, 0x00


	//----- nvinfo : EIATTR_KPARAM_INFO
	.align		4
.L_11:
        /*0018*/ 	.byte	0x04, 0x17
        /*001a*/ 	.short	(.L_13 - .L_12)
.L_12:
        /*001c*/ 	.word	0x00000000
        /*0020*/ 	.short	0x0003
        /*0022*/ 	.short	0x0018
        /*0024*/ 	.byte	0x00, 0xf0, 0x11, 0x00


	//----- nvinfo : EIATTR_KPARAM_INFO
	.align		4
.L_13:
        /*0028*/ 	.byte	0x04, 0x17
        /*002a*/ 	.short	(.L_15 - .L_14)
.L_14:
        /*002c*/ 	.word	0x00000000
        /*0030*/ 	.short	0x0002
        /*0032*/ 	.short	0x0010
        /*0034*/ 	.byte	0x00, 0xf4, 0x21, 0x00


	//----- nvinfo : EIATTR_KPARAM_INFO
	.align		4
.L_15:
        /*0038*/ 	.byte	0x04, 0x17
        /*003a*/ 	.short	(.L_17 - .L_16)
.L_16:
        /*003c*/ 	.word	0x00000000
        /*0040*/ 	.short	0x0001
        /*0042*/ 	.short	0x0008
        /*0044*/ 	.byte	0x00, 0xf4, 0x21, 0x00


	//----- nvinfo : EIATTR_KPARAM_INFO
	.align		4
.L_17:
        /*0048*/ 	.byte	0x04, 0x17
        /*004a*/ 	.short	(.L_19 - .L_18)
.L_18:
        /*004c*/ 	.word	0x00000000
        /*0050*/ 	.short	0x0000
        /*0052*/ 	.short	0x0000
        /*0054*/ 	.byte	0x00, 0xf4, 0x21, 0x00


	//----- nvinfo : EIATTR_SPARSE_MMA_MASK
	.align		4
.L_19:
        /*0058*/ 	.byte	0x03, 0x50
        /*005a*/ 	.short	0x0000


	//----- nvinfo : EIATTR_MAXREG_COUNT
	.align		4
        /*005c*/ 	.byte	0x03, 0x1b
        /*005e*/ 	.short	0x00ff


	//----- nvinfo : EIATTR_EXIT_INSTR_OFFSETS
	.align		4
        /*0060*/ 	.byte	0x04, 0x1c
        /*0062*/ 	.short	(.L_21 - .L_20)


	//   ....[0]....
.L_20:
        /*0064*/ 	.word	0x000009c0


	//   ....[1]....
        /*0068*/ 	.word	0x00000a40


	//----- nvinfo : EIATTR_REQNTID
	.align		4
.L_21:
        /*006c*/ 	.byte	0x04, 0x10
        /*006e*/ 	.short	(.L_23 - .L_22)
.L_22:
        /*0070*/ 	.word	0x00000100
        /*0074*/ 	.word	0x00000001
        /*0078*/ 	.word	0x00000001


	//----- nvinfo : EIATTR_CBANK_PARAM_SIZE
	.align		4
.L_23:
        /*007c*/ 	.byte	0x03, 0x19
        /*007e*/ 	.short	0x0020


	//----- nvinfo : EIATTR_PARAM_CBANK
	.align		4
        /*0080*/ 	.byte	0x04, 0x0a
        /*0082*/ 	.short	(.L_25 - .L_24)
	.align		4
.L_24:
        /*0084*/ 	.word	index@(.nv.constant0.triton_poi_fused_convolution_14)
        /*0088*/ 	.short	0x0210
        /*008a*/ 	.short	0x0020


	//----- nvinfo : EIATTR_SW_WAR
	.align		4
.L_25:
        /*008c*/ 	.byte	0x04, 0x36
        /*008e*/ 	.short	(.L_27 - .L_26)
.L_26:
        /*0090*/ 	.word	0x00000008
.L_27:


//--------------------- .nv.callgraph             --------------------------
	.section	.nv.callgraph,"",@"SHT_CUDA_CALLGRAPH"
	.align	4
	.sectionentsize	8
	.align		4
        /*0000*/ 	.word	0x00000000
	.align		4
        /*0004*/ 	.word	0xffffffff
	.align		4
        /*0008*/ 	.word	0x00000000
	.align		4
        /*000c*/ 	.word	0xfffffffe
	.align		4
        /*0010*/ 	.word	0x00000000
	.align		4
        /*0014*/ 	.word	0xfffffffd
	.align		4
        /*0018*/ 	.word	0x00000000
	.align		4
        /*001c*/ 	.word	0xfffffffc


//--------------------- .text.triton_poi_fused_convolution_14 --------------------------
	.section	.text.triton_poi_fused_convolution_14,"ax",@progbits
	.sectionflags	@"SHF_BARRIERS=1"
	.align	128
        .global         triton_poi_fused_convolution_14
        .type           triton_poi_fused_convolution_14,@function
        .size           triton_poi_fused_convolution_14,(.L_x_1 - triton_poi_fused_convolution_14)
        .other          triton_poi_fused_convolution_14,@"STO_CUDA_ENTRY STV_DEFAULT"
triton_poi_fused_convolution_14:
.text.triton_poi_fused_convolution_14:
[----:B------:R-:W0:Y:S01]  /*0000*/  LDC R1, c[0x0][0x28] ;  /* 0x00000a00ff017b82 */ /* 0x000e220000000800 */
[----:B------:R-:W1:Y:S07]  /*0010*/  S2R R21, SR_CTAID.Y ;  /* 0x0000000000157919 */ /* 0x000e6e0000002600 */
[----:B------:R-:W2:Y:S01]  /*0020*/  LDC.64 R18, c[0x0][0x218] ;  /* 0x00008600ff127b82 */ /* 0x000ea20000000a00 */
[----:B------:R-:W-:Y:S02]  /*0030*/  CS2R R12, SRZ ;  /* 0x00000000000c7805 */ /* 0x000fe4000001ff00 */
[----:B------:R-:W-:Y:S01]  /*0040*/  CS2R R14, SRZ ;  /* 0x00000000000e7805 */ /* 0x000fe2000001ff00 */
[----:B------:R-:W3:Y:S01]  /*0050*/  S2R R25, SR_TID.X ;  /* 0x0000000000197919 */ /* 0x000ee20000002100 */
[----:B------:R-:W-:Y:S01]  /*0060*/  ULDC.64 UR6, c[0x0][0x208] ;  /* 0x0000820000067ab9 */ /* 0x000fe20000000a00 */
[----:B------:R-:W4:Y:S02]  /*0070*/  S2R R7, SR_CTAID.X ;  /* 0x0000000000077919 */ /* 0x000f240000002500 */
[----:B------:R-:W5:Y:S01]  /*0080*/  LDC.64 R26, c[0x0][0x210] ;  /* 0x00008400ff1a7b82 */ /* 0x000f620000000a00 */
[----:B-1----:R-:W-:-:S02]  /*0090*/  IMAD.SHL.U32 R21, R21, 0x40, RZ ;  /* 0x0000004015157824 */ /* 0x002fc400078e00ff */
[----:B---3--:R-:W-:-:S05]  /*00a0*/  IMAD.SHL.U32 R0, R25, 0x4, RZ ;  /* 0x0000000419007824 */ /* 0x008fca00078e00ff */
[----:B------:R-:W-:-:S04]  /*00b0*/  LOP3.LUT R4, R21, 0x3c, R0, 0xf8, !PT ;  /* 0x0000003c15047812 */ /* 0x000fc800078ef800 */
[C---:B------:R-:W-:Y:S01]  /*00c0*/  ISETP.GE.AND P0, PT, R4.reuse, 0x500, PT ;  /* 0x000005000400780c */ /* 0x040fe20003f06270 */
[----:B------:R-:W-:-:S05]  /*00d0*/  IMAD.HI R2, R4, 0x66666667, RZ ;  /* 0x6666666704027827 */ /* 0x000fca00078e02ff */
[----:B------:R-:W-:-:S04]  /*00e0*/  SHF.R.U32.HI R3, RZ, 0x1f, R2 ;  /* 0x0000001fff037819 */ /* 0x000fc80000011602 */
[----:B------:R-:W-:Y:S01]  /*00f0*/  LEA.HI.SX32 R5, R2, R3, 0x19 ;  /* 0x0000000302057211 */ /* 0x000fe200078fcaff */
[----:B----4-:R-:W-:Y:S01]  /*0100*/  IMAD.SHL.U32 R3, R7, 0x40, RZ ;  /* 0x0000004007037824 */ /* 0x010fe200078e00ff */
[----:B------:R-:W-:-:S03]  /*0110*/  SHF.R.U32.HI R2, RZ, 0x4, R25 ;  /* 0x00000004ff027819 */ /* 0x000fc60000011619 */
[----:B------:R-:W-:Y:S01]  /*0120*/  IMAD R6, R5, -0x140, R4 ;  /* 0xfffffec005067824 */ /* 0x000fe200078e0204 */
[----:B------:R-:W-:-:S03]  /*0130*/  SGXT.U32 R2, R2, 0x4 ;  /* 0x000000040202781a */ /* 0x000fc60000000000 */
[----:B------:R-:W-:Y:S01]  /*0140*/  IMAD R16, R5, 0xdc00, R6 ;  /* 0x0000dc0005107824 */ /* 0x000fe200078e0206 */
[----:B------:R-:W-:Y:S01]  /*0150*/  LOP3.LUT R7, R3, R2, RZ, 0xfc, !PT ;  /* 0x0000000203077212 */ /* 0x000fe200078efcff */
[----:B--2---:R-:W-:Y:S01]  /*0160*/  IMAD.WIDE R18, R6, 0x4, R18 ;  /* 0x0000000406127825 */ /* 0x004fe200078e0212 */
[----:B------:R-:W-:Y:S01]  /*0170*/  CS2R R4, SRZ ;  /* 0x0000000000047805 */ /* 0x000fe2000001ff00 */
[----:B------:R-:W1:Y:S01]  /*0180*/  S2UR UR5, SR_CgaCtaId ;  /* 0x00000000000579c3 */ /* 0x000e620000008800 */
[C---:B------:R-:W-:Y:S01]  /*0190*/  ISETP.LT.AND P1, PT, R7.reuse, 0xb0, !P0 ;  /* 0x000000b00700780c */ /* 0x040fe20004721270 */
[----:B------:R-:W-:Y:S01]  /*01a0*/  IMAD R23, R7, 0x140, R16 ;  /* 0x0000014007177824 */ /* 0x000fe200078e0210 */
[----:B------:R-:W-:Y:S02]  /*01b0*/  CS2R R6, SRZ ;  /* 0x0000000000067805 */ /* 0x000fe4000001ff00 */
[----:B------:R-:W-:Y:S01]  /*01c0*/  LOP3.LUT R9, R3, 0x10, R2, 0xfe, !PT ;  /* 0x0000001003097812 */ /* 0x000fe200078efe02 */
[----:B-----5:R-:W-:-:S03]  /*01d0*/  IMAD.WIDE R22, R23, 0x4, R26 ;  /* 0x0000000417167825 */ /* 0x020fc600078e021a */
[----:B------:R2:W3:Y:S01]  /*01e0*/  @!P0 LDG.E.EL.128 R4, desc[UR6][R18.64] ;  /* 0x0000000612048981 */ /* 0x0004e2000c2e1d00 */
[----:B------:R-:W-:-:S04]  /*01f0*/  ISETP.LT.AND P2, PT, R9, 0xb0, !P0 ;  /* 0x000000b00900780c */ /* 0x000fc80004741270 */
[----:B------:R4:W3:Y:S01]  /*0200*/  @P1 LDG.E.EL.128 R12, desc[UR6][R22.64] ;  /* 0x00000006160c1981 */ /* 0x0008e2000c2e1d00 */
[----:B------:R-:W-:Y:S01]  /*0210*/  IMAD R29, R9, 0x140, R16 ;  /* 0x00000140091d7824 */ /* 0x000fe200078e0210 */
[----:B------:R-:W-:Y:S02]  /*0220*/  CS2R R8, SRZ ;  /* 0x0000000000087805 */ /* 0x000fe4000001ff00 */
[----:B------:R-:W-:Y:S01]  /*0230*/  CS2R R10, SRZ ;  /* 0x00000000000a7805 */ /* 0x000fe2000001ff00 */
[----:B--2---:R-:W-:Y:S01]  /*0240*/  IMAD.SHL.U32 R18, R25, 0x100, RZ ;  /* 0x0000010019127824 */ /* 0x004fe200078e00ff */
[----:B------:R-:W-:Y:S01]  /*0250*/  LOP3.LUT R17, R3, 0x20, R2, 0xfe, !PT ;  /* 0x0000002003117812 */ /* 0x000fe200078efe02 */
[----:B------:R-:W-:Y:S01]  /*0260*/  IMAD.WIDE R28, R29, 0x4, R26 ;  /* 0x000000041d1c7825 */ /* 0x000fe200078e021a */
[----:B------:R-:W-:Y:S01]  /*0270*/  LOP3.LUT R19, R3, 0x30, R2, 0xfe, !PT ;  /* 0x0000003003137812 */ /* 0x000fe200078efe02 */
[----:B------:R-:W-:Y:S01]  /*0280*/  UMOV UR4, 0x400 ;  /* 0x0000040000047882 */ /* 0x000fe20000000000 */
[----:B----4-:R-:W-:Y:S01]  /*0290*/  SHF.R.U32.HI R23, RZ, 0x4, R25 ;  /* 0x00000004ff177819 */ /* 0x010fe20000011619 */
[----:B-1----:R-:W-:Y:S01]  /*02a0*/  UPRMT UR4, UR5, 0x654, UR4 ;  /* 0x0000065405047896 */ /* 0x002fe20008000004 */
[----:B------:R-:W-:Y:S01]  /*02b0*/  LOP3.LUT R18, R18, 0xf00, RZ, 0xc0, !PT ;  /* 0x00000f0012127812 */ /* 0x000fe200078ec0ff */
[----:B------:R1:W2:Y:S01]  /*02c0*/  @P2 LDG.E.EL.128 R8, desc[UR6][R28.64] ;  /* 0x000000061c082981 */ /* 0x0002a2000c2e1d00 */
[----:B------:R-:W-:-:S02]  /*02d0*/  ISETP.LT.AND P1, PT, R17, 0xb0, !P0 ;  /* 0x000000b01100780c */ /* 0x000fc40004721270 */
[----:B------:R-:W-:Y:S02]  /*02e0*/  SGXT.U32 R23, R23, 0x4 ;  /* 0x000000041717781a */ /* 0x000fe40000000000 */
[C---:B------:R-:W-:Y:S02]  /*02f0*/  LOP3.LUT R22, R18.reuse, 0x80, RZ, 0xfc, !PT ;  /* 0x0000008012167812 */ /* 0x040fe400078efcff */
[C---:B------:R-:W-:Y:S02]  /*0300*/  LOP3.LUT R24, R18.reuse, 0xc0, RZ, 0xfc, !PT ;  /* 0x000000c012187812 */ /* 0x040fe400078efcff */
[----:B------:R-:W-:Y:S01]  /*0310*/  ISETP.LT.AND P0, PT, R19, 0xb0, !P0 ;  /* 0x000000b01300780c */ /* 0x000fe20004701270 */
[--C-:B-1----:R-:W-:Y:S01]  /*0320*/  IMAD R29, R17, 0x140, R16.reuse ;  /* 0x00000140111d7824 */ /* 0x102fe200078e0210 */
[C---:B------:R-:W-:Y:S01]  /*0330*/  LOP3.LUT R20, R18.reuse, R23, RZ, 0xfc, !PT ;  /* 0x0000001712147212 */ /* 0x040fe200078efcff */
[----:B------:R-:W-:Y:S01]  /*0340*/  IMAD R17, R19, 0x140, R16 ;  /* 0x0000014013117824 */ /* 0x000fe200078e0210 */
[C---:B------:R-:W-:Y:S01]  /*0350*/  LOP3.LUT R16, R18.reuse, 0x40, RZ, 0xfc, !PT ;  /* 0x0000004012107812 */ /* 0x040fe200078efcff */
[----:B------:R-:W-:Y:S01]  /*0360*/  IMAD.WIDE R28, R29, 0x4, R26 ;  /* 0x000000041d1c7825 */ /* 0x000fe200078e021a */
[----:B------:R-:W-:-:S02]  /*0370*/  LEA.HI R19, R18, UR4, RZ, 0x1c ;  /* 0x0000000412137c11 */ /* 0x000fc4000f8fe0ff */
[----:B------:R-:W-:Y:S01]  /*0380*/  LEA.HI R23, R16, UR4, RZ, 0x1c ;  /* 0x0000000410177c11 */ /* 0x000fe2000f8fe0ff */
[----:B------:R-:W-:Y:S01]  /*0390*/  IMAD.WIDE R26, R17, 0x4, R26 ;  /* 0x00000004111a7825 */ /* 0x000fe200078e021a */
[----:B------:R-:W-:Y:S02]  /*03a0*/  LEA.HI R22, R22, UR4, RZ, 0x1c ;  /* 0x0000000416167c11 */ /* 0x000fe4000f8fe0ff */
[----:B------:R-:W-:Y:S01]  /*03b0*/  LEA.HI R16, R24, UR4, RZ, 0x1c ;  /* 0x0000000418107c11 */ /* 0x000fe2000f8fe0ff */
[C---:B------:R-:W-:Y:S02]  /*03c0*/  IMAD R24, R20.reuse, 0x4, R19 ;  /* 0x0000000414187824 */ /* 0x040fe400078e0213 */
[C---:B------:R-:W-:Y:S02]  /*03d0*/  IMAD R23, R20.reuse, 0x4, R23 ;  /* 0x0000000414177824 */ /* 0x040fe400078e0217 */
[C---:B------:R-:W-:Y:S02]  /*03e0*/  IMAD R22, R20.reuse, 0x4, R22 ;  /* 0x0000000414167824 */ /* 0x040fe400078e0216 */
[----:B------:R-:W-:-:S02]  /*03f0*/  IMAD R20, R20, 0x4, R16 ;  /* 0x0000000414147824 */ /* 0x000fc400078e0210 */
[----:B---3--:R-:W-:Y:S01]  /*0400*/  FADD R17, R4, R12 ;  /* 0x0000000c04117221 */ /* 0x008fe20000000000 */
[----:B------:R-:W-:Y:S01]  /*0410*/  FADD R18, R5, R13 ;  /* 0x0000000d05127221 */ /* 0x000fe20000000000 */
[----:B------:R-:W-:Y:S01]  /*0420*/  FADD R19, R6, R14 ;  /* 0x0000000e06137221 */ /* 0x000fe20000000000 */
[----:B------:R-:W-:Y:S01]  /*0430*/  FADD R16, R7, R15 ;  /* 0x0000000f07107221 */ /* 0x000fe20000000000 */
[----:B------:R-:W-:Y:S01]  /*0440*/  CS2R R12, SRZ ;  /* 0x00000000000c7805 */ /* 0x000fe2000001ff00 */
[----:B------:R-:W-:Y:S01]  /*0450*/  STS [R24], R17 ;  /* 0x0000001118007388 */ /* 0x000fe20000000800 */
[----:B------:R-:W-:-:S03]  /*0460*/  CS2R R14, SRZ ;  /* 0x00000000000e7805 */ /* 0x000fc6000001ff00 */
[----:B------:R-:W-:Y:S04]  /*0470*/  STS [R23+0x100], R18 ;  /* 0x0001001217007388 */ /* 0x000fe80000000800 */
[----:B------:R1:W-:Y:S01]  /*0480*/  STS [R22+0x200], R19 ;  /* 0x0002001316007388 */ /* 0x0003e20000000800 */
[----:B--2---:R-:W-:-:S03]  /*0490*/  FADD R8, R4, R8 ;  /* 0x0000000804087221 */ /* 0x004fc60000000000 */
[----:B------:R2:W-:Y:S04]  /*04a0*/  STS [R20+0x300], R16 ;  /* 0x0003001014007388 */ /* 0x0005e80000000800 */
[----:B------:R-:W3:Y:S01]  /*04b0*/  @P1 LDG.E.EL.128 R12, desc[UR6][R28.64] ;  /* 0x000000061c0c1981 */ /* 0x000ee2000c2e1d00 */
[----:B-1----:R-:W-:Y:S01]  /*04c0*/  CS2R R18, SRZ ;  /* 0x0000000000127805 */ /* 0x002fe2000001ff00 */
[----:B------:R-:W-:Y:S01]  /*04d0*/  FADD R9, R5, R9 ;  /* 0x0000000905097221 */ /* 0x000fe20000000000 */
[----:B------:R-:W-:Y:S01]  /*04e0*/  FADD R10, R6, R10 ;  /* 0x0000000a060a7221 */ /* 0x000fe20000000000 */
[----:B------:R-:W-:Y:S01]  /*04f0*/  FADD R11, R7, R11 ;  /* 0x0000000b070b7221 */ /* 0x000fe20000000000 */
[----:B--2---:R-:W-:Y:S01]  /*0500*/  CS2R R16, SRZ ;  /* 0x0000000000107805 */ /* 0x004fe2000001ff00 */
[----:B------:R1:W-:Y:S05]  /*0510*/  STS [R24+0x40], R8 ;  /* 0x0000400818007388 */ /* 0x0003ea0000000800 */
[----:B------:R-:W2:Y:S04]  /*0520*/  @P0 LDG.E.EL.128 R16, desc[UR6][R26.64] ;  /* 0x000000061a100981 */ /* 0x000ea8000c2e1d00 */
[----:B------:R2:W-:Y:S04]  /*0530*/  STS [R23+0x140], R9 ;  /* 0x0001400917007388 */ /* 0x0005e80000000800 */
[----:B------:R-:W-:Y:S04]  /*0540*/  STS [R22+0x240], R10 ;  /* 0x0002400a16007388 */ /* 0x000fe80000000800 */
[----:B------:R4:W-:Y:S01]  /*0550*/  STS [R20+0x340], R11 ;  /* 0x0003400b14007388 */ /* 0x0009e20000000800 */
[----:B------:R-:W-:-:S02]  /*0560*/  LOP3.LUT R0, R3, 0x3c, R0, 0xf8, !PT ;  /* 0x0000003c03007812 */ /* 0x000fc400078ef800 */
[----:B------:R-:W-:Y:S02]  /*0570*/  LOP3.LUT R3, R21, R2, RZ, 0xfc, !PT ;  /* 0x0000000215037212 */ /* 0x000fe400078efcff */
[----:B------:R-:W-:-:S04]  /*0580*/  ISETP.GE.AND P0, PT, R0, 0xb0, PT ;  /* 0x000000b00000780c */ /* 0x000fc80003f06270 */
[C---:B------:R-:W-:Y:S01]  /*0590*/  ISETP.LT.AND P1, PT, R3.reuse, 0x500, !P0 ;  /* 0x000005000300780c */ /* 0x040fe20004721270 */
[----:B------:R-:W-:Y:S02]  /*05a0*/  IMAD R3, R3, 0xb0, R0 ;  /* 0x000000b003037824 */ /* 0x000fe400078e0200 */
[----:B---3--:R-:W-:Y:S01]  /*05b0*/  FADD R29, R4, R12 ;  /* 0x0000000c041d7221 */ /* 0x008fe20000000000 */
[----:B-1----:R-:W-:Y:S01]  /*05c0*/  FADD R8, R5, R13 ;  /* 0x0000000d05087221 */ /* 0x002fe20000000000 */
[----:B------:R-:W-:Y:S01]  /*05d0*/  FADD R13, R6, R14 ;  /* 0x0000000e060d7221 */ /* 0x000fe20000000000 */
[----:B------:R-:W-:Y:S02]  /*05e0*/  FADD R15, R7, R15 ;  /* 0x0000000f070f7221 */ /* 0x000fe40000000000 */
[----:B------:R-:W-:Y:S01]  /*05f0*/  STS [R24+0x80], R29 ;  /* 0x0000801d18007388 */ /* 0x000fe20000000800 */
[----:B------:R-:W-:-:S03]  /*0600*/  IMAD.SHL.U32 R12, R25, 0x4, RZ ;  /* 0x00000004190c7824 */ /* 0x000fc600078e00ff */
[----:B------:R-:W-:Y:S01]  /*0610*/  STS [R23+0x180], R8 ;  /* 0x0001800817007388 */ /* 0x000fe20000000800 */
[----:B--2---:R-:W-:Y:S01]  /*0620*/  FADD R9, R4, R16 ;  /* 0x0000001004097221 */ /* 0x004fe20000000000 */
[----:B------:R-:W-:Y:S01]  /*0630*/  FADD R4, R5, R17 ;  /* 0x0000001105047221 */ /* 0x000fe20000000000 */
[----:B----4-:R-:W-:Y:S01]  /*0640*/  FADD R11, R6, R18 ;  /* 0x00000012060b7221 */ /* 0x010fe20000000000 */
[----:B------:R-:W-:Y:S01]  /*0650*/  STS [R22+0x280], R13 ;  /* 0x0002800d16007388 */ /* 0x000fe20000000800 */
[----:B------:R-:W-:-:S03]  /*0660*/  FADD R19, R7, R19 ;  /* 0x0000001307137221 */ /* 0x000fc60000000000 */
[----:B------:R-:W-:Y:S01]  /*0670*/  STS [R20+0x380], R15 ;  /* 0x0003800f14007388 */ /* 0x000fe20000000800 */
[----:B------:R-:W-:-:S03]  /*0680*/  LOP3.LUT R16, R12, 0x3fc, RZ, 0xc0, !PT ;  /* 0x000003fc0c107812 */ /* 0x000fc600078ec0ff */
[----:B------:R-:W-:Y:S04]  /*0690*/  STS [R24+0xc0], R9 ;  /* 0x0000c00918007388 */ /* 0x000fe80000000800 */
[----:B------:R-:W-:Y:S04]  /*06a0*/  STS [R23+0x1c0], R4 ;  /* 0x0001c00417007388 */ /* 0x000fe80000000800 */
[----:B------:R-:W-:Y:S04]  /*06b0*/  STS [R22+0x2c0], R11 ;  /* 0x0002c00b16007388 */ /* 0x000fe80000000800 */
[----:B------:R1:W-:Y:S01]  /*06c0*/  STS [R20+0x3c0], R19 ;  /* 0x0003c01314007388 */ /* 0x0003e20000000800 */
[----:B------:R-:W-:-:S02]  /*06d0*/  LOP3.LUT R5, R16, 0x400, RZ, 0xfc, !PT ;  /* 0x0000040010057812 */ /* 0x000fc400078efcff */
[----:B------:R-:W-:Y:S02]  /*06e0*/  LOP3.LUT R6, R16, 0x800, RZ, 0xfc, !PT ;  /* 0x0000080010067812 */ /* 0x000fe400078efcff */
[----:B------:R-:W-:Y:S02]  /*06f0*/  SHF.R.U32.HI R25, RZ, 0x2, R25 ;  /* 0x00000002ff197819 */ /* 0x000fe40000011619 */
[----:B------:R-:W-:Y:S02]  /*0700*/  SHF.R.U32.HI R5, RZ, 0x4, R5 ;  /* 0x00000004ff057819 */ /* 0x000fe40000011605 */
[----:B------:R-:W-:Y:S01]  /*0710*/  SHF.R.U32.HI R6, RZ, 0x4, R6 ;  /* 0x00000004ff067819 */ /* 0x000fe20000011606 */
[----:B-1----:R-:W1:Y:S01]  /*0720*/  LDC.64 R18, c[0x0][0x220] ;  /* 0x00008800ff127b82 */ /* 0x002e620000000a00 */
[----:B------:R-:W-:Y:S02]  /*0730*/  LOP3.LUT R25, R25, 0x3c, RZ, 0xc0, !PT ;  /* 0x0000003c19197812 */ /* 0x000fe400078ec0ff */
[----:B------:R-:W-:-:S02]  /*0740*/  LOP3.LUT R5, R5, 0x7c, RZ, 0xc0, !PT ;  /* 0x0000007c05057812 */ /* 0x000fc400078ec0ff */
[----:B------:R-:W-:Y:S01]  /*0750*/  LOP3.LUT R6, R6, 0xbc, RZ, 0xc0, !PT ;  /* 0x000000bc06067812 */ /* 0x000fe200078ec0ff */
[----:B------:R-:W-:Y:S02]  /*0760*/  VIADD R25, R25, UR4 ;  /* 0x0000000419197c36 */ /* 0x000fe40008000000 */
[----:B------:R-:W-:Y:S02]  /*0770*/  VIADD R5, R5, UR4 ;  /* 0x0000000405057c36 */ /* 0x000fe40008000000 */
[----:B------:R-:W-:Y:S02]  /*0780*/  VIADD R7, R6, UR4 ;  /* 0x0000000406077c36 */ /* 0x000fe40008000000 */
[C---:B------:R-:W-:Y:S01]  /*0790*/  IMAD R25, R16.reuse, 0x4, R25 ;  /* 0x0000000410197824 */ /* 0x040fe200078e0219 */
[----:B------:R-:W-:Y:S01]  /*07a0*/  BAR.SYNC.DEFER_BLOCKING 0x0 ;  /* 0x0000000000007b1d */ /* 0x000fe20000010000 */
[C---:B------:R-:W-:Y:S02]  /*07b0*/  IMAD R24, R16.reuse, 0x4, R5 ;  /* 0x0000000410187824 */ /* 0x040fe400078e0205 */
[----:B------:R-:W-:-:S03]  /*07c0*/  IMAD R26, R16, 0x4, R7 ;  /* 0x00000004101a7824 */ /* 0x000fc600078e0207 */
[----:B------:R-:W-:Y:S04]  /*07d0*/  LDS R4, [R25] ;  /* 0x0000000019047984 */ /* 0x000fe80000000800 */
[----:B------:R-:W-:Y:S04]  /*07e0*/  LDS R5, [R25+0x4] ;  /* 0x0000040019057984 */ /* 0x000fe80000000800 */
[----:B------:R-:W-:Y:S04]  /*07f0*/  LDS R6, [R25+0x8] ;  /* 0x0000080019067984 */ /* 0x000fe80000000800 */
[----:B------:R2:W3:Y:S04]  /*0800*/  LDS R7, [R25+0xc] ;  /* 0x00000c0019077984 */ /* 0x0004e80000000800 */
[----:B------:R-:W-:Y:S04]  /*0810*/  LDS R8, [R24+0x1000] ;  /* 0x0010000018087984 */ /* 0x000fe80000000800 */
[----:B------:R-:W-:Y:S04]  /*0820*/  LDS R9, [R24+0x1004] ;  /* 0x0010040018097984 */ /* 0x000fe80000000800 */
[----:B------:R-:W-:Y:S04]  /*0830*/  LDS R10, [R24+0x1008] ;  /* 0x00100800180a7984 */ /* 0x000fe80000000800 */
[----:B------:R4:W5:Y:S04]  /*0840*/  LDS R11, [R24+0x100c] ;  /* 0x00100c00180b7984 */ /* 0x0009680000000800 */
[----:B------:R-:W-:Y:S04]  /*0850*/  LDS R12, [R26+0x2000] ;  /* 0x002000001a0c7984 */ /* 0x000fe80000000800 */
[----:B------:R-:W-:Y:S04]  /*0860*/  LDS R13, [R26+0x2004] ;  /* 0x002004001a0d7984 */ /* 0x000fe80000000800 */
[----:B------:R-:W-:Y:S04]  /*0870*/  LDS R14, [R26+0x2008] ;  /* 0x002008001a0e7984 */ /* 0x000fe80000000800 */
[----:B------:R-:W5:Y:S01]  /*0880*/  LDS R15, [R26+0x200c] ;  /* 0x00200c001a0f7984 */ /* 0x000f620000000800 */
[----:B------:R-:W-:-:S02]  /*0890*/  LOP3.LUT R17, R21, 0x10, R2, 0xfe, !PT ;  /* 0x0000001015117812 */ /* 0x000fc400078efe02 */
[----:B------:R-:W-:Y:S02]  /*08a0*/  LOP3.LUT R23, R21, 0x20, R2, 0xfe, !PT ;  /* 0x0000002015177812 */ /* 0x000fe400078efe02 */
[----:B------:R-:W-:Y:S02]  /*08b0*/  LOP3.LUT R21, R21, 0x30, R2, 0xfe, !PT ;  /* 0x0000003015157812 */ /* 0x000fe400078efe02 */
[----:B------:R-:W-:Y:S02]  /*08c0*/  LOP3.LUT R20, R16, 0xc00, RZ, 0xfc, !PT ;  /* 0x00000c0010147812 */ /* 0x000fe400078efcff */
[----:B------:R-:W-:Y:S02]  /*08d0*/  ISETP.LT.AND P2, PT, R17, 0x500, !P0 ;  /* 0x000005001100780c */ /* 0x000fe40004741270 */
[----:B------:R-:W-:Y:S02]  /*08e0*/  ISETP.LT.AND P3, PT, R23, 0x500, !P0 ;  /* 0x000005001700780c */ /* 0x000fe40004761270 */
[----:B------:R-:W-:Y:S01]  /*08f0*/  ISETP.LT.AND P0, PT, R21, 0x500, !P0 ;  /* 0x000005001500780c */ /* 0x000fe20004701270 */
[----:B------:R-:W-:Y:S01]  /*0900*/  IMAD R17, R17, 0xb0, R0 ;  /* 0x000000b011117824 */ /* 0x000fe200078e0200 */
[----:B------:R-:W-:Y:S01]  /*0910*/  SHF.R.U32.HI R20, RZ, 0x4, R20 ;  /* 0x00000004ff147819 */ /* 0x000fe20000011614 */
[----:B--2---:R-:W-:-:S02]  /*0920*/  IMAD R25, R23, 0xb0, R0 ;  /* 0x000000b017197824 */ /* 0x004fc400078e0200 */
[----:B-1----:R-:W-:Y:S01]  /*0930*/  IMAD.WIDE R2, R3, 0x4, R18 ;  /* 0x0000000403027825 */ /* 0x002fe200078e0212 */
[----:B------:R-:W-:-:S03]  /*0940*/  LOP3.LUT R20, R20, 0xfc, RZ, 0xc0, !PT ;  /* 0x000000fc14147812 */ /* 0x000fc600078ec0ff */
[--C-:B------:R-:W-:Y:S01]  /*0950*/  IMAD.WIDE R22, R17, 0x4, R18.reuse ;  /* 0x0000000411167825 */ /* 0x100fe200078e0212 */
[----:B---3--:R1:W-:Y:S03]  /*0960*/  @P1 STG.E.128 desc[UR6][R2.64], R4 ;  /* 0x0000000402001986 */ /* 0x0083e6000c101d06 */
[----:B----4-:R-:W-:Y:S01]  /*0970*/  IMAD.WIDE R24, R25, 0x4, R18 ;  /* 0x0000000419187825 */ /* 0x010fe200078e0212 */
[----:B-----5:R1:W-:Y:S03]  /*0980*/  @P2 STG.E.128 desc[UR6][R22.64], R8 ;  /* 0x0000000816002986 */ /* 0x0203e6000c101d06 */
[----:B------:R-:W-:-:S04]  /*0990*/  VIADD R27, R20, UR4 ;  /* 0x00000004141b7c36 */ /* 0x000fc80008000000 */
[----:B------:R-:W-:Y:S01]  /*09a0*/  IMAD R27, R16, 0x4, R27 ;  /* 0x00000004101b7824 */ /* 0x000fe200078e021b */
[----:B0-----:R1:W-:Y:S01]  /*09b0*/  @P3 STG.E.128 desc[UR6][R24.64], R12 ;  /* 0x0000000c18003986 */ /* 0x0013e2000c101d06 */
[----:B------:R-:W-:Y:S05]  /*09c0*/  @!P0 EXIT ;  /* 0x000000000000894d */ /* 0x000fea0003800000 */
[----:B-1----:R-:W-:Y:S01]  /*09d0*/  LDS R4, [R27+0x3000] ;  /* 0x003000001b047984 */ /* 0x002fe20000000800 */
[----:B------:R-:W-:-:S03]  /*09e0*/  IMAD R21, R21, 0xb0, R0 ;  /* 0x000000b015157824 */ /* 0x000fc600078e0200 */
[----:B------:R-:W-:Y:S01]  /*09f0*/  LDS R5, [R27+0x3004] ;  /* 0x003004001b057984 */ /* 0x000fe20000000800 */
[----:B------:R-:W-:-:S03]  /*0a00*/  IMAD.WIDE R18, R21, 0x4, R18 ;  /* 0x0000000415127825 */ /* 0x000fc600078e0212 */
[----:B------:R-:W-:Y:S04]  /*0a10*/  LDS R6, [R27+0x3008] ;  /* 0x003008001b067984 */ /* 0x000fe80000000800 */
[----:B------:R-:W0:Y:S04]  /*0a20*/  LDS R7, [R27+0x300c] ;  /* 0x00300c001b077984 */ /* 0x000e280000000800 */
[----:B0-----:R-:W-:Y:S01]  /*0a30*/  STG.E.128 desc[UR6][R18.64], R4 ;  /* 0x0000000412007986 */ /* 0x001fe2000c101d06 */
[----:B------:R-:W-:Y:S05]  /*0a40*/  EXIT ;  /* 0x000000000000794d */ /* 0x000fea0003800000 */
.L_x_0:
[----:B------:R-:W-:-:S00]  /*0a50*/  BRA `(.L_x_0) ;  /* 0xfffffffc00fc7947 */ /* 0x000fc0000383ffff */
[----:B------:R-:W-:-:S00]  /*0a60*/  NOP ;  /* 0x0000000000007918 */ /* 0x000fc00000000000 */
        /* <DEDUP_REMOVED lines=9> */
.L_x_1:


//--------------------- .nv.shared.triton_poi_fused_convolution_14 --------------------------
	.section	.nv.shared.triton_poi_fused_convolution_14,"aw",@nobits
	.sectionflags	@""
	.align	16
	.zero		1024


//--------------------- .nv.constant0.triton_poi_fused_convolution_14 --------------------------
	.section	.nv.constant0.triton_poi_fused_convolution_14,"a",@progbits
	.sectionflags	@""
	.align	4
.nv.constant0.triton_poi_fused_convolution_14:
	.zero		560
